//
// Generated by NVIDIA NVVM Compiler
//
// Compiler Build ID: CL-36424714
// Cuda compilation tools, release 13.0, V13.0.88
// Based on NVVM 20.0.0
//

.version 9.0
.target sm_100
.address_size 64

	// .globl	_Z26KernelGetMaxAndCreateIndexjPfS_
.extern .shared .align 16 .b8 s_max_values[];

.visible .entry _Z26KernelGetMaxAndCreateIndexjPfS_(
	.param .u32 _Z26KernelGetMaxAndCreateIndexjPfS__param_0,
	.param .u64 .ptr .align 1 _Z26KernelGetMaxAndCreateIndexjPfS__param_1,
	.param .u64 .ptr .align 1 _Z26KernelGetMaxAndCreateIndexjPfS__param_2
)
{
	.reg .pred 	%p<17>;
	.reg .b32 	%r<35>;
	.reg .b32 	%f<30>;
	.reg .b64 	%rd<12>;

	ld.param.u32 	%r17, [_Z26KernelGetMaxAndCreateIndexjPfS__param_0];
	ld.param.u64 	%rd3, [_Z26KernelGetMaxAndCreateIndexjPfS__param_1];
	ld.param.u64 	%rd2, [_Z26KernelGetMaxAndCreateIndexjPfS__param_2];
	cvta.to.global.u64 	%rd1, %rd3;
	mov.u32 	%r1, %tid.x;
	mov.u32 	%r2, %ctaid.x;
	mov.u32 	%r3, %ntid.x;
	mad.lo.s32 	%r33, %r2, %r3, %r1;
	shr.u32 	%r5, %r17, 1;
	setp.gt.u32 	%p1, %r33, %r5;
	@%p1 bra 	$L__BB0_26;
	mul.wide.u32 	%rd4, %r33, 4;
	add.s64 	%rd5, %rd1, %rd4;
	ld.global.f32 	%f28, [%rd5];
	add.s32 	%r6, %r5, %r33;
	setp.ge.u32 	%p2, %r6, %r17;
	@%p2 bra 	$L__BB0_4;
	mul.wide.u32 	%rd6, %r6, 4;
	add.s64 	%rd7, %rd1, %rd6;
	ld.global.f32 	%f2, [%rd7];
	setp.leu.f32 	%p3, %f28, %f2;
	@%p3 bra 	$L__BB0_4;
	mov.u32 	%r33, %r6;
	mov.f32 	%f28, %f2;
$L__BB0_4:
	shl.b32 	%r18, %r3, 2;
	mov.u32 	%r19, s_max_values;
	add.s32 	%r8, %r19, %r18;
	shl.b32 	%r20, %r1, 2;
	add.s32 	%r9, %r19, %r20;
	st.shared.f32 	[%r9], %f28;
	add.s32 	%r10, %r8, %r20;
	st.shared.u32 	[%r10], %r33;
	setp.lt.u32 	%p4, %r3, 66;
	@%p4 bra 	$L__BB0_11;
	mov.u32 	%r32, %r3;
$L__BB0_6:
	mov.u32 	%r11, %r32;
	shr.u32 	%r32, %r11, 1;
	setp.gt.u32 	%p5, %r1, %r32;
	@%p5 bra 	$L__BB0_26;
	add.s32 	%r21, %r32, %r1;
	bar.sync 	0;
	setp.ge.u32 	%p6, %r21, %r3;
	@%p6 bra 	$L__BB0_10;
	shl.b32 	%r14, %r32, 2;
	add.s32 	%r22, %r9, %r14;
	ld.shared.f32 	%f5, [%r22];
	setp.leu.f32 	%p7, %f28, %f5;
	@%p7 bra 	$L__BB0_10;
	add.s32 	%r23, %r10, %r14;
	ld.shared.u32 	%r33, [%r23];
	mov.f32 	%f28, %f5;
$L__BB0_10:
	st.shared.f32 	[%r9], %f28;
	st.shared.u32 	[%r10], %r33;
	setp.gt.u32 	%p8, %r11, 131;
	@%p8 bra 	$L__BB0_6;
$L__BB0_11:
	setp.gt.u32 	%p9, %r1, 31;
	@%p9 bra 	$L__BB0_26;
	ld.volatile.shared.f32 	%f7, [%r9];
	ld.volatile.shared.f32 	%f8, [%r9+128];
	setp.leu.f32 	%p10, %f7, %f8;
	@%p10 bra 	$L__BB0_14;
	ld.volatile.shared.f32 	%f9, [%r9+128];
	st.volatile.shared.f32 	[%r9], %f9;
	ld.volatile.shared.u32 	%r24, [%r10+128];
	st.volatile.shared.u32 	[%r10], %r24;
$L__BB0_14:
	ld.volatile.shared.f32 	%f10, [%r9];
	ld.volatile.shared.f32 	%f11, [%r9+64];
	setp.leu.f32 	%p11, %f10, %f11;
	@%p11 bra 	$L__BB0_16;
	ld.volatile.shared.f32 	%f12, [%r9+64];
	st.volatile.shared.f32 	[%r9], %f12;
	ld.volatile.shared.u32 	%r25, [%r10+64];
	st.volatile.shared.u32 	[%r10], %r25;
$L__BB0_16:
	ld.volatile.shared.f32 	%f13, [%r9];
	ld.volatile.shared.f32 	%f14, [%r9+32];
	setp.leu.f32 	%p12, %f13, %f14;
	@%p12 bra 	$L__BB0_18;
	ld.volatile.shared.f32 	%f15, [%r9+32];
	st.volatile.shared.f32 	[%r9], %f15;
	ld.volatile.shared.u32 	%r26, [%r10+32];
	st.volatile.shared.u32 	[%r10], %r26;
$L__BB0_18:
	ld.volatile.shared.f32 	%f16, [%r9];
	ld.volatile.shared.f32 	%f17, [%r9+16];
	setp.leu.f32 	%p13, %f16, %f17;
	@%p13 bra 	$L__BB0_20;
	ld.volatile.shared.f32 	%f18, [%r9+16];
	st.volatile.shared.f32 	[%r9], %f18;
	ld.volatile.shared.u32 	%r27, [%r10+16];
	st.volatile.shared.u32 	[%r10], %r27;
$L__BB0_20:
	ld.volatile.shared.f32 	%f19, [%r9];
	ld.volatile.shared.f32 	%f20, [%r9+8];
	setp.leu.f32 	%p14, %f19, %f20;
	@%p14 bra 	$L__BB0_22;
	ld.volatile.shared.f32 	%f21, [%r9+8];
	st.volatile.shared.f32 	[%r9], %f21;
	ld.volatile.shared.u32 	%r28, [%r10+8];
	st.volatile.shared.u32 	[%r10], %r28;
$L__BB0_22:
	ld.volatile.shared.f32 	%f22, [%r9];
	ld.volatile.shared.f32 	%f23, [%r9+4];
	setp.leu.f32 	%p15, %f22, %f23;
	@%p15 bra 	$L__BB0_24;
	ld.volatile.shared.f32 	%f24, [%r9+4];
	st.volatile.shared.f32 	[%r9], %f24;
	ld.volatile.shared.u32 	%r29, [%r10+4];
	st.volatile.shared.u32 	[%r10], %r29;
$L__BB0_24:
	setp.ne.s32 	%p16, %r1, 0;
	@%p16 bra 	$L__BB0_26;
	ld.shared.f32 	%f25, [s_max_values];
	mul.wide.u32 	%rd8, %r2, 4;
	add.s64 	%rd9, %rd1, %rd8;
	st.global.f32 	[%rd9], %f25;
	ld.shared.u32 	%r30, [%r8];
	cvt.rn.f32.u32 	%f26, %r30;
	cvta.to.global.u64 	%rd10, %rd2;
	add.s64 	%rd11, %rd10, %rd8;
	st.global.f32 	[%rd11], %f26;
$L__BB0_26:
	ret;

}
	// .globl	_Z15KernelGetArgMaxjPfS_
.visible .entry _Z15KernelGetArgMaxjPfS_(
	.param .u32 _Z15KernelGetArgMaxjPfS__param_0,
	.param .u64 .ptr .align 1 _Z15KernelGetArgMaxjPfS__param_1,
	.param .u64 .ptr .align 1 _Z15KernelGetArgMaxjPfS__param_2
)
{
	.reg .pred 	%p<17>;
	.reg .b32 	%r<37>;
	.reg .b32 	%f<32>;
	.reg .b64 	%rd<15>;

	ld.param.u32 	%r19, [_Z15KernelGetArgMaxjPfS__param_0];
	ld.param.u64 	%rd3, [_Z15KernelGetArgMaxjPfS__param_1];
	ld.param.u64 	%rd4, [_Z15KernelGetArgMaxjPfS__param_2];
	cvta.to.global.u64 	%rd1, %rd4;
	cvta.to.global.u64 	%rd2, %rd3;
	mov.u32 	%r1, %tid.x;
	mov.u32 	%r2, %ctaid.x;
	mov.u32 	%r3, %ntid.x;
	mad.lo.s32 	%r4, %r2, %r3, %r1;
	shr.u32 	%r5, %r19, 1;
	setp.gt.u32 	%p1, %r4, %r5;
	@%p1 bra 	$L__BB1_26;
	mul.wide.u32 	%rd5, %r4, 4;
	add.s64 	%rd6, %rd2, %rd5;
	ld.global.f32 	%f30, [%rd6];
	add.s64 	%rd7, %rd1, %rd5;
	ld.global.f32 	%f7, [%rd7];
	cvt.rzi.u32.f32 	%r35, %f7;
	add.s32 	%r7, %r5, %r4;
	setp.ge.u32 	%p2, %r7, %r19;
	@%p2 bra 	$L__BB1_4;
	mul.wide.u32 	%rd8, %r7, 4;
	add.s64 	%rd9, %rd2, %rd8;
	ld.global.f32 	%f2, [%rd9];
	setp.leu.f32 	%p3, %f30, %f2;
	@%p3 bra 	$L__BB1_4;
	add.s64 	%rd11, %rd1, %rd8;
	ld.global.f32 	%f8, [%rd11];
	cvt.rzi.u32.f32 	%r35, %f8;
	mov.f32 	%f30, %f2;
$L__BB1_4:
	shl.b32 	%r20, %r3, 2;
	mov.u32 	%r21, s_max_values;
	add.s32 	%r10, %r21, %r20;
	shl.b32 	%r22, %r1, 2;
	add.s32 	%r11, %r21, %r22;
	st.shared.f32 	[%r11], %f30;
	add.s32 	%r12, %r10, %r22;
	st.shared.u32 	[%r12], %r35;
	setp.lt.u32 	%p4, %r3, 66;
	@%p4 bra 	$L__BB1_11;
	mov.u32 	%r34, %r3;
$L__BB1_6:
	mov.u32 	%r13, %r34;
	shr.u32 	%r34, %r13, 1;
	setp.gt.u32 	%p5, %r1, %r34;
	@%p5 bra 	$L__BB1_26;
	add.s32 	%r23, %r34, %r1;
	bar.sync 	0;
	setp.ge.u32 	%p6, %r23, %r3;
	@%p6 bra 	$L__BB1_10;
	shl.b32 	%r16, %r34, 2;
	add.s32 	%r24, %r11, %r16;
	ld.shared.f32 	%f5, [%r24];
	setp.leu.f32 	%p7, %f30, %f5;
	@%p7 bra 	$L__BB1_10;
	add.s32 	%r25, %r12, %r16;
	ld.shared.u32 	%r35, [%r25];
	mov.f32 	%f30, %f5;
$L__BB1_10:
	st.shared.f32 	[%r11], %f30;
	st.shared.u32 	[%r12], %r35;
	setp.gt.u32 	%p8, %r13, 131;
	@%p8 bra 	$L__BB1_6;
$L__BB1_11:
	setp.gt.u32 	%p9, %r1, 31;
	@%p9 bra 	$L__BB1_26;
	ld.volatile.shared.f32 	%f9, [%r11];
	ld.volatile.shared.f32 	%f10, [%r11+128];
	setp.leu.f32 	%p10, %f9, %f10;
	@%p10 bra 	$L__BB1_14;
	ld.volatile.shared.f32 	%f11, [%r11+128];
	st.volatile.shared.f32 	[%r11], %f11;
	ld.volatile.shared.u32 	%r26, [%r12+128];
	st.volatile.shared.u32 	[%r12], %r26;
$L__BB1_14:
	ld.volatile.shared.f32 	%f12, [%r11];
	ld.volatile.shared.f32 	%f13, [%r11+64];
	setp.leu.f32 	%p11, %f12, %f13;
	@%p11 bra 	$L__BB1_16;
	ld.volatile.shared.f32 	%f14, [%r11+64];
	st.volatile.shared.f32 	[%r11], %f14;
	ld.volatile.shared.u32 	%r27, [%r12+64];
	st.volatile.shared.u32 	[%r12], %r27;
$L__BB1_16:
	ld.volatile.shared.f32 	%f15, [%r11];
	ld.volatile.shared.f32 	%f16, [%r11+32];
	setp.leu.f32 	%p12, %f15, %f16;
	@%p12 bra 	$L__BB1_18;
	ld.volatile.shared.f32 	%f17, [%r11+32];
	st.volatile.shared.f32 	[%r11], %f17;
	ld.volatile.shared.u32 	%r28, [%r12+32];
	st.volatile.shared.u32 	[%r12], %r28;
$L__BB1_18:
	ld.volatile.shared.f32 	%f18, [%r11];
	ld.volatile.shared.f32 	%f19, [%r11+16];
	setp.leu.f32 	%p13, %f18, %f19;
	@%p13 bra 	$L__BB1_20;
	ld.volatile.shared.f32 	%f20, [%r11+16];
	st.volatile.shared.f32 	[%r11], %f20;
	ld.volatile.shared.u32 	%r29, [%r12+16];
	st.volatile.shared.u32 	[%r12], %r29;
$L__BB1_20:
	ld.volatile.shared.f32 	%f21, [%r11];
	ld.volatile.shared.f32 	%f22, [%r11+8];
	setp.leu.f32 	%p14, %f21, %f22;
	@%p14 bra 	$L__BB1_22;
	ld.volatile.shared.f32 	%f23, [%r11+8];
	st.volatile.shared.f32 	[%r11], %f23;
	ld.volatile.shared.u32 	%r30, [%r12+8];
	st.volatile.shared.u32 	[%r12], %r30;
$L__BB1_22:
	ld.volatile.shared.f32 	%f24, [%r11];
	ld.volatile.shared.f32 	%f25, [%r11+4];
	setp.leu.f32 	%p15, %f24, %f25;
	@%p15 bra 	$L__BB1_24;
	ld.volatile.shared.f32 	%f26, [%r11+4];
	st.volatile.shared.f32 	[%r11], %f26;
	ld.volatile.shared.u32 	%r31, [%r12+4];
	st.volatile.shared.u32 	[%r12], %r31;
$L__BB1_24:
	setp.ne.s32 	%p16, %r1, 0;
	@%p16 bra 	$L__BB1_26;
	ld.shared.f32 	%f27, [s_max_values];
	mul.wide.u32 	%rd12, %r2, 4;
	add.s64 	%rd13, %rd2, %rd12;
	st.global.f32 	[%rd13], %f27;
	ld.shared.u32 	%r32, [%r10];
	cvt.rn.f32.u32 	%f28, %r32;
	add.s64 	%rd14, %rd1, %rd12;
	st.global.f32 	[%rd14], %f28;
$L__BB1_26:
	ret;

}


// ===== COMPILED SASS (sm_100) =====

	.target	sm_100

	.elftype	@"ET_EXEC"


//--------------------- .note.nv.tkinfo           --------------------------
	.section	.note.nv.tkinfo,"",@"SHT_NOTE"
	.sectionflags	@"SHF_NOTE_NV_TKINFO"
	.tkinfo
        /*0018*/ 	.word	0x00000002
        /*0030*/ 	.string	""
        /*0030*/ 	.string	"ptxas"
        /*0030*/ 	.string	"Cuda compilation tools, release 13.0, V13.0.88"
        /*0030*/ 	.string	"Build cuda_13.0.r13.0/compiler.36424714_0"
        /*0030*/ 	.string	"-arch sm_100 -m 64 "



//--------------------- .note.nv.cuinfo           --------------------------
	.section	.note.nv.cuinfo,"",@"SHT_NOTE"
	.sectionflags	@"SHF_NOTE_NV_CUINFO"
        /*0018*/ 	.short	0x0002
        /*001a*/ 	.short	0x0064
        /*001c*/ 	.short	0x0082
	.zero		2


//--------------------- .nv.info                  --------------------------
	.section	.nv.info,"",@"SHT_CUDA_INFO"
	.align	4


	//----- nvinfo : EIATTR_REGCOUNT
	.align		4
        /*0000*/ 	.byte	0x04, 0x2f
        /*0002*/ 	.short	(.L_1 - .L_0)
	.align		4
.L_0:
        /*0004*/ 	.word	index@(_Z26KernelGetMaxAndCreateIndexjPfS_)
        /*0008*/ 	.word	0x00000010


	//----- nvinfo : EIATTR_FRAME_SIZE
	.align		4
.L_1:
        /*000c*/ 	.byte	0x04, 0x11
        /*000e*/ 	.short	(.L_3 - .L_2)
	.align		4
.L_2:
        /*0010*/ 	.word	index@(_Z26KernelGetMaxAndCreateIndexjPfS_)
        /*0014*/ 	.word	0x00000000


	//----- nvinfo : EIATTR_REGCOUNT
	.align		4
.L_3:
        /*0018*/ 	.byte	0x04, 0x2f
        /*001a*/ 	.short	(.L_5 - .L_4)
	.align		4
.L_4:
        /*001c*/ 	.word	index@(_Z15KernelGetArgMaxjPfS_)
        /*0020*/ 	.word	0x00000014


	//----- nvinfo : EIATTR_FRAME_SIZE
	.align		4
.L_5:
        /*0024*/ 	.byte	0x04, 0x11
        /*0026*/ 	.short	(.L_7 - .L_6)
	.align		4
.L_6:
        /*0028*/ 	.word	index@(_Z15KernelGetArgMaxjPfS_)
        /*002c*/ 	.word	0x00000000


	//----- nvinfo : EIATTR_MIN_STACK_SIZE
	.align		4
.L_7:
        /*0030*/ 	.byte	0x04, 0x12
        /*0032*/ 	.short	(.L_9 - .L_8)
	.align		4
.L_8:
        /*0034*/ 	.word	index@(_Z15KernelGetArgMaxjPfS_)
        /*0038*/ 	.word	0x00000000


	//----- nvinfo : EIATTR_MIN_STACK_SIZE
	.align		4
.L_9:
        /*003c*/ 	.byte	0x04, 0x12
        /*003e*/ 	.short	(.L_11 - .L_10)
	.align		4
.L_10:
        /*0040*/ 	.word	index@(_Z26KernelGetMaxAndCreateIndexjPfS_)
        /*0044*/ 	.word	0x00000000
.L_11:


//--------------------- .nv.compat                --------------------------
	.section	.nv.compat,"",@"SHT_CUDA_COMPAT_INFO"
	.align	4
        /*0000*/ 	.byte	0x02, 0x09, 0x00, 0x00, 0x02, 0x02, 0x01, 0x00, 0x02, 0x05, 0x05, 0x00, 0x03, 0x07, 0x01, 0x01
        /*0010*/ 	.byte	0x02, 0x03, 0x00, 0x00, 0x02, 0x06, 0x01, 0x00, 0x04, 0x0b, 0x08, 0x00, 0x09, 0x00, 0x00, 0x00
        /*0020*/ 	.byte	0x00, 0x00, 0x00, 0x00


//--------------------- .nv.info._Z15KernelGetArgMaxjPfS_ --------------------------
	.section	.nv.info._Z15KernelGetArgMaxjPfS_,"",@"SHT_CUDA_INFO"
	.sectionflags	@""
	.align	4


	//----- nvinfo : EIATTR_CUDA_API_VERSION
	.align		4
        /*0000*/ 	.byte	0x04, 0x37
        /*0002*/ 	.short	(.L_13 - .L_12)
.L_12:
        /*0004*/ 	.word	0x00000082


	//----- nvinfo : EIATTR_KPARAM_INFO
	.align		4
.L_13:
        /*0008*/ 	.byte	0x04, 0x17
        /*000a*/ 	.short	(.L_15 - .L_14)
.L_14:
        /*000c*/ 	.word	0x00000000
        /*0010*/ 	.short	0x0002
        /*0012*/ 	.short	0x0010
        /*0014*/ 	.byte	0x00, 0xf5, 0x21, 0x00


	//----- nvinfo : EIATTR_KPARAM_INFO
	.align		4
.L_15:
        /*0018*/ 	.byte	0x04, 0x17
        /*001a*/ 	.short	(.L_17 - .L_16)
.L_16:
        /*001c*/ 	.word	0x00000000
        /*0020*/ 	.short	0x0001
        /*0022*/ 	.short	0x0008
        /*0024*/ 	.byte	0x00, 0xf5, 0x21, 0x00


	//----- nvinfo : EIATTR_KPARAM_INFO
	.align		4
.L_17:
        /*0028*/ 	.byte	0x04, 0x17
        /*002a*/ 	.short	(.L_19 - .L_18)
.L_18:
        /*002c*/ 	.word	0x00000000
        /*0030*/ 	.short	0x0000
        /*0032*/ 	.short	0x0000
        /*0034*/ 	.byte	0x00, 0xf0, 0x11, 0x00


	//----- nvinfo : EIATTR_SPARSE_MMA_MASK
	.align		4
.L_19:
        /*0038*/ 	.byte	0x03, 0x50
        /*003a*/ 	.short	0x0000


	//----- nvinfo : EIATTR_MAXREG_COUNT
	.align		4
        /*003c*/ 	.byte	0x03, 0x1b
        /*003e*/ 	.short	0x00ff


	//----- nvinfo : EIATTR_NUM_BARRIERS
	.align		4
        /*0040*/ 	.byte	0x02, 0x4c
        /*0042*/ 	.byte	0x01
	.zero		1


	//----- nvinfo : EIATTR_MERCURY_ISA_VERSION
	.align		4
        /*0044*/ 	.byte	0x03, 0x5f
        /*0046*/ 	.short	0x0101


	//----- nvinfo : EIATTR_VRC_CTA_INIT_COUNT
	.align		4
        /*0048*/ 	.byte	0x02, 0x4a
	.zero		1
	.zero		1


	//----- nvinfo : EIATTR_EXIT_INSTR_OFFSETS
	.align		4
        /*004c*/ 	.byte	0x04, 0x1c
        /*004e*/ 	.short	(.L_21 - .L_20)


	//   ....[0]....
.L_20:
        /*0050*/ 	.word	0x00000080


	//   ....[1]....
        /*0054*/ 	.word	0x000002c0


	//   ....[2]....
        /*0058*/ 	.word	0x000003e0


	//   ....[3]....
        /*005c*/ 	.word	0x000006a0


	//   ....[4]....
        /*0060*/ 	.word	0x00000770


	//----- nvinfo : EIATTR_CRS_STACK_SIZE
	.align		4
.L_21:
        /*0064*/ 	.byte	0x04, 0x1e
        /*0066*/ 	.short	(.L_23 - .L_22)
.L_22:
        /*0068*/ 	.word	0x00000000


	//----- nvinfo : EIATTR_CBANK_PARAM_SIZE
	.align		4
.L_23:
        /*006c*/ 	.byte	0x03, 0x19
        /*006e*/ 	.short	0x0018


	//----- nvinfo : EIATTR_PARAM_CBANK
	.align		4
        /*0070*/ 	.byte	0x04, 0x0a
        /*0072*/ 	.short	(.L_25 - .L_24)
	.align		4
.L_24:
        /*0074*/ 	.word	index@(.nv.constant0._Z15KernelGetArgMaxjPfS_)
        /*0078*/ 	.short	0x0380
        /*007a*/ 	.short	0x0018


	//----- nvinfo : EIATTR_SW_WAR
	.align		4
.L_25:
        /*007c*/ 	.byte	0x04, 0x36
        /*007e*/ 	.short	(.L_27 - .L_26)
.L_26:
        /*0080*/ 	.word	0x00000008
.L_27:


//--------------------- .nv.info._Z26KernelGetMaxAndCreateIndexjPfS_ --------------------------
	.section	.nv.info._Z26KernelGetMaxAndCreateIndexjPfS_,"",@"SHT_CUDA_INFO"
	.sectionflags	@""
	.align	4


	//----- nvinfo : EIATTR_CUDA_API_VERSION
	.align		4
        /*0000*/ 	.byte	0x04, 0x37
        /*0002*/ 	.short	(.L_29 - .L_28)
.L_28:
        /*0004*/ 	.word	0x00000082


	//----- nvinfo : EIATTR_KPARAM_INFO
	.align		4
.L_29:
        /*0008*/ 	.byte	0x04, 0x17
        /*000a*/ 	.short	(.L_31 - .L_30)
.L_30:
        /*000c*/ 	.word	0x00000000
        /*0010*/ 	.short	0x0002
        /*0012*/ 	.short	0x0010
        /*0014*/ 	.byte	0x00, 0xf5, 0x21, 0x00


	//----- nvinfo : EIATTR_KPARAM_INFO
	.align		4
.L_31:
        /*0018*/ 	.byte	0x04, 0x17
        /*001a*/ 	.short	(.L_33 - .L_32)
.L_32:
        /*001c*/ 	.word	0x00000000
        /*0020*/ 	.short	0x0001
        /*0022*/ 	.short	0x0008
        /*0024*/ 	.byte	0x00, 0xf5, 0x21, 0x00


	//----- nvinfo : EIATTR_KPARAM_INFO
	.align		4
.L_33:
        /*0028*/ 	.byte	0x04, 0x17
        /*002a*/ 	.short	(.L_35 - .L_34)
.L_34:
        /*002c*/ 	.word	0x00000000
        /*0030*/ 	.short	0x0000
        /*0032*/ 	.short	0x0000
        /*0034*/ 	.byte	0x00, 0xf0, 0x11, 0x00


	//----- nvinfo : EIATTR_SPARSE_MMA_MASK
	.align		4
.L_35:
        /*0038*/ 	.byte	0x03, 0x50
        /*003a*/ 	.short	0x0000


	//----- nvinfo : EIATTR_MAXREG_COUNT
	.align		4
        /*003c*/ 	.byte	0x03, 0x1b
        /*003e*/ 	.short	0x00ff


	//----- nvinfo : EIATTR_NUM_BARRIERS
	.align		4
        /*0040*/ 	.byte	0x02, 0x4c
        /*0042*/ 	.byte	0x01
	.zero		1


	//----- nvinfo : EIATTR_MERCURY_ISA_VERSION
	.align		4
        /*0044*/ 	.byte	0x03, 0x5f
        /*0046*/ 	.short	0x0101


	//----- nvinfo : EIATTR_VRC_CTA_INIT_COUNT
	.align		4
        /*0048*/ 	.byte	0x02, 0x4a
	.zero		1
	.zero		1


	//----- nvinfo : EIATTR_EXIT_INSTR_OFFSETS
	.align		4
        /*004c*/ 	.byte	0x04, 0x1c
        /*004e*/ 	.short	(.L_37 - .L_36)


	//   ....[0]....
.L_36:
        /*0050*/ 	.word	0x00000080


	//   ....[1]....
        /*0054*/ 	.word	0x00000260


	//   ....[2]....
        /*0058*/ 	.word	0x00000380


	//   ....[3]....
        /*005c*/ 	.word	0x00000640


	//   ....[4]....
        /*0060*/ 	.word	0x00000710


	//----- nvinfo : EIATTR_CRS_STACK_SIZE
	.align		4
.L_37:
        /*0064*/ 	.byte	0x04, 0x1e
        /*0066*/ 	.short	(.L_39 - .L_38)
.L_38:
        /*0068*/ 	.word	0x00000000


	//----- nvinfo : EIATTR_CBANK_PARAM_SIZE
	.align		4
.L_39:
        /*006c*/ 	.byte	0x03, 0x19
        /*006e*/ 	.short	0x0018


	//----- nvinfo : EIATTR_PARAM_CBANK
	.align		4
        /*0070*/ 	.byte	0x04, 0x0a
        /*0072*/ 	.short	(.L_41 - .L_40)
	.align		4
.L_40:
        /*0074*/ 	.word	index@(.nv.constant0._Z26KernelGetMaxAndCreateIndexjPfS_)
        /*0078*/ 	.short	0x0380
        /*007a*/ 	.short	0x0018


	//----- nvinfo : EIATTR_SW_WAR
	.align		4
.L_41:
        /*007c*/ 	.byte	0x04, 0x36
        /*007e*/ 	.short	(.L_43 - .L_42)
.L_42:
        /*0080*/ 	.word	0x00000008
.L_43:


//--------------------- .nv.callgraph             --------------------------
	.section	.nv.callgraph,"",@"SHT_CUDA_CALLGRAPH"
	.align	4
	.sectionentsize	8
	.align		4
        /*0000*/ 	.word	0x00000000
	.align		4
        /*0004*/ 	.word	0xffffffff
	.align		4
        /*0008*/ 	.word	0x00000000
	.align		4
        /*000c*/ 	.word	0xfffffffe
	.align		4
        /*0010*/ 	.word	0x00000000
	.align		4
        /*0014*/ 	.word	0xfffffffd
	.align		4
        /*0018*/ 	.word	0x00000000
	.align		4
        /*001c*/ 	.word	0xfffffffc


//--------------------- .text._Z15KernelGetArgMaxjPfS_ --------------------------
	.section	.text._Z15KernelGetArgMaxjPfS_,"ax",@progbits
	.align	128
        .global         _Z15KernelGetArgMaxjPfS_
        .type           _Z15KernelGetArgMaxjPfS_,@function
        .size           _Z15KernelGetArgMaxjPfS_,(.L_x_14 - _Z15KernelGetArgMaxjPfS_)
        .other          _Z15KernelGetArgMaxjPfS_,@"STO_CUDA_ENTRY STV_DEFAULT"
_Z15KernelGetArgMaxjPfS_:
.text._Z15KernelGetArgMaxjPfS_:
[----:B------:R-:W-:Y:S01]  /*0000*/  LDC R1, c[0x0][0x37c] ;  /* 0x0000df00ff017b82 */ /* 0x000fe20000000800 */
[----:B------:R-:W0:Y:S01]  /*0010*/  S2R R3, SR_TID.X ;  /* 0x0000000000037919 */ /* 0x000e220000002100 */
[----:B------:R-:W1:Y:S01]  /*0020*/  LDCU UR5, c[0x0][0x380] ;  /* 0x00007000ff0577ac */ /* 0x000e620008000800 */
[----:B------:R-:W0:Y:S01]  /*0030*/  S2R R0, SR_CTAID.X ;  /* 0x0000000000007919 */ /* 0x000e220000002500 */
[----:B------:R-:W0:Y:S01]  /*0040*/  LDCU UR7, c[0x0][0x360] ;  /* 0x00006c00ff0777ac */ /* 0x000e220008000800 */
[----:B-1----:R-:W-:Y:S01]  /*0050*/  USHF.R.U32.HI UR4, URZ, 0x1, UR5 ;  /* 0x00000001ff047899 */ /* 0x002fe20008011605 */
[----:B0-----:R-:W-:-:S05]  /*0060*/  IMAD R13, R0, UR7, R3 ;  /* 0x00000007000d7c24 */ /* 0x001fca000f8e0203 */
[----:B------:R-:W-:-:S13]  /*0070*/  ISETP.GT.U32.AND P0, PT, R13, UR4, PT ;  /* 0x000000040d007c0c */ /* 0x000fda000bf04070 */
[----:B------:R-:W-:Y:S05]  /*0080*/  @P0 EXIT ;  /* 0x000000000000094d */ /* 0x000fea0003800000 */
[----:B------:R-:W0:Y:S01]  /*0090*/  LDC.64 R10, c[0x0][0x390] ;  /* 0x0000e400ff0a7b82 */ /* 0x000e220000000a00 */
[----:B------:R-:W1:Y:S07]  /*00a0*/  LDCU.64 UR8, c[0x0][0x358] ;  /* 0x00006b00ff0877ac */ /* 0x000e6e0008000a00 */
[----:B------:R-:W2:Y:S01]  /*00b0*/  LDC.64 R8, c[0x0][0x388] ;  /* 0x0000e200ff087b82 */ /* 0x000ea20000000a00 */
[----:B0-----:R-:W-:-:S06]  /*00c0*/  IMAD.WIDE.U32 R6, R13, 0x4, R10 ;  /* 0x000000040d067825 */ /* 0x001fcc00078e000a */
[----:B-1----:R-:W3:Y:S01]  /*00d0*/  LDG.E R6, desc[UR8][R6.64] ;  /* 0x0000000806067981 */ /* 0x002ee2000c1e1900 */
[----:B--2---:R-:W-:-:S05]  /*00e0*/  IMAD.WIDE.U32 R4, R13, 0x4, R8 ;  /* 0x000000040d047825 */ /* 0x004fca00078e0008 */
[----:B------:R0:W5:Y:S01]  /*00f0*/  LDG.E R15, desc[UR8][R4.64] ;  /* 0x00000008040f7981 */ /* 0x000162000c1e1900 */
[----:B------:R-:W-:Y:S01]  /*0100*/  VIADD R13, R13, UR4 ;  /* 0x000000040d0d7c36 */ /* 0x000fe20008000000 */
[----:B------:R-:W-:Y:S04]  /*0110*/  BSSY.RECONVERGENT B0, `(.L_x_0) ;  /* 0x000000c000007945 */ /* 0x000fe80003800200 */
[----:B------:R-:W-:Y:S01]  /*0120*/  ISETP.GE.U32.AND P0, PT, R13, UR5, PT ;  /* 0x000000050d007c0c */ /* 0x000fe2000bf06070 */
[----:B---3--:R0:W1:-:S12]  /*0130*/  F2I.U32.TRUNC.NTZ R17, R6 ;  /* 0x0000000600117305 */ /* 0x008058000020f000 */
[----:B------:R-:W-:Y:S05]  /*0140*/  @P0 BRA `(.L_x_1) ;  /* 0x0000000000200947 */ /* 0x000fea0003800000 */
[----:B0-----:R-:W-:-:S05]  /*0150*/  IMAD.WIDE.U32 R4, R13, 0x4, R8 ;  /* 0x000000040d047825 */ /* 0x001fca00078e0008 */
[----:B------:R-:W2:Y:S02]  /*0160*/  LDG.E R2, desc[UR8][R4.64] ;  /* 0x0000000804027981 */ /* 0x000ea4000c1e1900 */
[----:B--2--5:R-:W-:-:S13]  /*0170*/  FSETP.GT.AND P0, PT, R15, R2, PT ;  /* 0x000000020f00720b */ /* 0x024fda0003f04000 */
[----:B------:R-:W-:Y:S05]  /*0180*/  @!P0 BRA `(.L_x_1) ;  /* 0x0000000000108947 */ /* 0x000fea0003800000 */
[----:B------:R-:W-:-:S06]  /*0190*/  IMAD.WIDE.U32 R4, R13, 0x4, R10 ;  /* 0x000000040d047825 */ /* 0x000fcc00078e000a */
[----:B------:R-:W1:Y:S01]  /*01a0*/  LDG.E R4, desc[UR8][R4.64] ;  /* 0x0000000804047981 */ /* 0x000e62000c1e1900 */
[----:B------:R-:W-:Y:S01]  /*01b0*/  IMAD.MOV.U32 R15, RZ, RZ, R2 ;  /* 0x000000ffff0f7224 */ /* 0x000fe200078e0002 */
[----:B-1----:R2:W3:Y:S06]  /*01c0*/  F2I.U32.TRUNC.NTZ R17, R4 ;  /* 0x0000000400117305 */ /* 0x0024ec000020f000 */
.L_x_1:
[----:B------:R-:W-:Y:S05]  /*01d0*/  BSYNC.RECONVERGENT B0 ;  /* 0x0000000000007941 */ /* 0x000fea0003800200 */
.L_x_0:
[----:B------:R-:W4:Y:S01]  /*01e0*/  S2UR UR5, SR_CgaCtaId ;  /* 0x00000000000579c3 */ /* 0x000f220000008800 */
[----:B------:R-:W-:Y:S01]  /*01f0*/  UMOV UR4, 0x400 ;  /* 0x0000040000047882 */ /* 0x000fe20000000000 */
[----:B------:R-:W-:Y:S02]  /*0200*/  UISETP.GE.U32.AND UP0, UPT, UR7, 0x42, UPT ;  /* 0x000000420700788c */ /* 0x000fe4000bf06070 */
[----:B----4-:R-:W-:-:S04]  /*0210*/  ULEA UR4, UR5, UR4, 0x18 ;  /* 0x0000000405047291 */ /* 0x010fc8000f8ec0ff */
[----:B------:R-:W-:Y:S02]  /*0220*/  ULEA UR6, UR7, UR4, 0x2 ;  /* 0x0000000407067291 */ /* 0x000fe4000f8e10ff */
[----:B0-2---:R-:W-:-:S04]  /*0230*/  LEA R4, R3, UR4, 0x2 ;  /* 0x0000000403047c11 */ /* 0x005fc8000f8e10ff */
[----:B------:R-:W-:Y:S01]  /*0240*/  LEA R2, R3, UR6, 0x2 ;  /* 0x0000000603027c11 */ /* 0x000fe2000f8e10ff */
[----:B-----5:R0:W-:Y:S04]  /*0250*/  STS [R4], R15 ;  /* 0x0000000f04007388 */ /* 0x0201e80000000800 */
[----:B-1-3--:R0:W-:Y:S01]  /*0260*/  STS [R2], R17 ;  /* 0x0000001102007388 */ /* 0x00a1e20000000800 */
[----:B------:R-:W-:Y:S05]  /*0270*/  BRA.U !UP0, `(.L_x_2) ;  /* 0x0000000108547547 */ /* 0x000fea000b800000 */
[----:B------:R-:W-:-:S07]  /*0280*/  IMAD.U32 R5, RZ, RZ, UR7 ;  /* 0x00000007ff057e24 */ /* 0x000fce000f8e00ff */
.L_x_5:
[--C-:B------:R-:W-:Y:S01]  /*0290*/  IMAD.MOV.U32 R8, RZ, RZ, R5.reuse ;  /* 0x000000ffff087224 */ /* 0x100fe200078e0005 */
[----:B------:R-:W-:-:S04]  /*02a0*/  SHF.R.U32.HI R5, RZ, 0x1, R5 ;  /* 0x00000001ff057819 */ /* 0x000fc80000011605 */
[----:B------:R-:W-:-:S13]  /*02b0*/  ISETP.GT.U32.AND P0, PT, R3, R5, PT ;  /* 0x000000050300720c */ /* 0x000fda0003f04070 */
[----:B-1----:R-:W-:Y:S05]  /*02c0*/  @P0 EXIT ;  /* 0x000000000000094d */ /* 0x002fea0003800000 */
[----:B------:R-:W-:Y:S01]  /*02d0*/  IMAD.IADD R6, R5, 0x1, R3 ;  /* 0x0000000105067824 */ /* 0x000fe200078e0203 */
[----:B------:R-:W-:Y:S04]  /*02e0*/  BAR.SYNC.DEFER_BLOCKING 0x0 ;  /* 0x0000000000007b1d */ /* 0x000fe80000010000 */
[----:B------:R-:W-:Y:S02]  /*02f0*/  ISETP.GE.U32.AND P0, PT, R6, UR7, PT ;  /* 0x0000000706007c0c */ /* 0x000fe4000bf06070 */
[----:B------:R-:W-:Y:S11]  /*0300*/  BSSY.RECONVERGENT B0, `(.L_x_3) ;  /* 0x0000008000007945 */ /* 0x000ff60003800200 */
[----:B------:R-:W-:Y:S05]  /*0310*/  @P0 BRA `(.L_x_4) ;  /* 0x0000000000180947 */ /* 0x000fea0003800000 */
[----:B------:R-:W-:-:S06]  /*0320*/  IMAD R6, R5, 0x4, R4 ;  /* 0x0000000405067824 */ /* 0x000fcc00078e0204 */
[----:B------:R-:W1:Y:S02]  /*0330*/  LDS R6, [R6] ;  /* 0x0000000006067984 */ /* 0x000e640000000800 */
[----:B-1----:R-:W-:-:S13]  /*0340*/  FSETP.GT.AND P0, PT, R15, R6, PT ;  /* 0x000000060f00720b */ /* 0x002fda0003f04000 */
[----:B------:R-:W-:Y:S02]  /*0350*/  @P0 IMAD R7, R5, 0x4, R2 ;  /* 0x0000000405070824 */ /* 0x000fe400078e0202 */
[----:B0-----:R-:W-:-:S03]  /*0360*/  @P0 IMAD.MOV.U32 R15, RZ, RZ, R6 ;  /* 0x000000ffff0f0224 */ /* 0x001fc600078e0006 */
[----:B------:R1:W2:Y:S04]  /*0370*/  @P0 LDS R17, [R7] ;  /* 0x0000000007110984 */ /* 0x0002a80000000800 */
.L_x_4:
[----:B------:R-:W-:Y:S05]  /*0380*/  BSYNC.RECONVERGENT B0 ;  /* 0x0000000000007941 */ /* 0x000fea0003800200 */
.L_x_3:
[----:B------:R3:W-:Y:S01]  /*0390*/  STS [R4], R15 ;  /* 0x0000000f04007388 */ /* 0x0007e20000000800 */
[----:B------:R-:W-:-:S03]  /*03a0*/  ISETP.GT.U32.AND P0, PT, R8, 0x83, PT ;  /* 0x000000830800780c */ /* 0x000fc60003f04070 */
[----:B--2---:R3:W-:Y:S10]  /*03b0*/  STS [R2], R17 ;  /* 0x0000001102007388 */ /* 0x0047f40000000800 */
[----:B---3--:R-:W-:Y:S05]  /*03c0*/  @P0 BRA `(.L_x_5) ;  /* 0xfffffffc00b00947 */ /* 0x008fea000383ffff */
.L_x_2:
[----:B------:R-:W-:-:S13]  /*03d0*/  ISETP.GT.U32.AND P0, PT, R3, 0x1f, PT ;  /* 0x0000001f0300780c */ /* 0x000fda0003f04070 */
[----:B------:R-:W-:Y:S05]  /*03e0*/  @P0 EXIT ;  /* 0x000000000000094d */ /* 0x000fea0003800000 */
[----:B------:R-:W-:Y:S01]  /*03f0*/  LDS R5, [R4] ;  /* 0x0000000004057984 */ /* 0x000fe20000000800 */
[----:B------:R-:W-:-:S03]  /*0400*/  ISETP.NE.AND P1, PT, R3, RZ, PT ;  /* 0x000000ff0300720c */ /* 0x000fc60003f25270 */
[----:B------:R-:W2:Y:S02]  /*0410*/  LDS R6, [R4+0x80] ;  /* 0x0000800004067984 */ /* 0x000ea40000000800 */
[----:B--2---:R-:W-:-:S13]  /*0420*/  FSETP.GT.AND P0, PT, R5, R6, PT ;  /* 0x000000060500720b */ /* 0x004fda0003f04000 */
[----:B------:R-:W2:Y:S04]  /*0430*/  @P0 LDS R5, [R4+0x80] ;  /* 0x0000800004050984 */ /* 0x000ea80000000800 */
[----:B--2---:R-:W-:Y:S04]  /*0440*/  @P0 STS [R4], R5 ;  /* 0x0000000504000388 */ /* 0x004fe80000000800 */
[----:B-1----:R-:W1:Y:S04]  /*0450*/  @P0 LDS R7, [R2+0x80] ;  /* 0x0000800002070984 */ /* 0x002e680000000800 */
[----:B-1----:R-:W-:Y:S04]  /*0460*/  @P0 STS [R2], R7 ;  /* 0x0000000702000388 */ /* 0x002fe80000000800 */
[----:B------:R-:W-:Y:S04]  /*0470*/  LDS R6, [R4] ;  /* 0x0000000004067984 */ /* 0x000fe80000000800 */
[----:B------:R-:W1:Y:S02]  /*0480*/  LDS R9, [R4+0x40] ;  /* 0x0000400004097984 */ /* 0x000e640000000800 */
[----:B-1----:R-:W-:-:S13]  /*0490*/  FSETP.GT.AND P0, PT, R6, R9, PT ;  /* 0x000000090600720b */ /* 0x002fda0003f04000 */
[----:B------:R-:W1:Y:S04]  /*04a0*/  @P0 LDS R9, [R4+0x40] ;  /* 0x0000400004090984 */ /* 0x000e680000000800 */
[----:B-1----:R-:W-:Y:S04]  /*04b0*/  @P0 STS [R4], R9 ;  /* 0x0000000904000388 */ /* 0x002fe80000000800 */
[----:B------:R-:W1:Y:S04]  /*04c0*/  @P0 LDS R11, [R2+0x40] ;  /* 0x00004000020b0984 */ /* 0x000e680000000800 */
        /* <DEDUP_REMOVED lines=28> */
[----:B-1----:R1:W-:Y:S01]  /*0690*/  @P0 STS [R2], R11 ;  /* 0x0000000b02000388 */ /* 0x0023e20000000800 */
[----:B------:R-:W-:Y:S05]  /*06a0*/  @P1 EXIT ;  /* 0x000000000000194d */ /* 0x000fea0003800000 */
[----:B------:R-:W2:Y:S01]  /*06b0*/  S2UR UR5, SR_CgaCtaId ;  /* 0x00000000000579c3 */ /* 0x000ea20000008800 */
[----:B------:R-:W-:Y:S01]  /*06c0*/  UMOV UR4, 0x400 ;  /* 0x0000040000047882 */ /* 0x000fe20000000000 */
[----:B------:R-:W3:Y:S06]  /*06d0*/  LDS R6, [UR6] ;  /* 0x00000006ff067984 */ /* 0x000eec0008000800 */
[----:B01----:R-:W0:Y:S08]  /*06e0*/  LDC.64 R2, c[0x0][0x388] ;  /* 0x0000e200ff027b82 */ /* 0x003e300000000a00 */
[----:B------:R-:W1:Y:S01]  /*06f0*/  LDC.64 R4, c[0x0][0x390] ;  /* 0x0000e400ff047b82 */ /* 0x000e620000000a00 */
[----:B--2---:R-:W-:Y:S01]  /*0700*/  ULEA UR4, UR5, UR4, 0x18 ;  /* 0x0000000405047291 */ /* 0x004fe2000f8ec0ff */
[----:B0-----:R-:W-:-:S08]  /*0710*/  IMAD.WIDE.U32 R2, R0, 0x4, R2 ;  /* 0x0000000400027825 */ /* 0x001fd000078e0002 */
[----:B------:R-:W0:Y:S01]  /*0720*/  LDS R7, [UR4] ;  /* 0x00000004ff077984 */ /* 0x000e220008000800 */
[----:B-1----:R-:W-:Y:S01]  /*0730*/  IMAD.WIDE.U32 R4, R0, 0x4, R4 ;  /* 0x0000000400047825 */ /* 0x002fe200078e0004 */
[----:B---3--:R-:W-:Y:S02]  /*0740*/  I2FP.F32.U32 R9, R6 ;  /* 0x0000000600097245 */ /* 0x008fe40000201000 */
[----:B0-----:R-:W-:Y:S04]  /*0750*/  STG.E desc[UR8][R2.64], R7 ;  /* 0x0000000702007986 */ /* 0x001fe8000c101908 */
[----:B------:R-:W-:Y:S01]  /*0760*/  STG.E desc[UR8][R4.64], R9 ;  /* 0x0000000904007986 */ /* 0x000fe2000c101908 */
[----:B------:R-:W-:Y:S05]  /*0770*/  EXIT ;  /* 0x000000000000794d */ /* 0x000fea0003800000 */
.L_x_6:
[----:B------:R-:W-:-:S00]  /*0780*/  BRA `(.L_x_6) ;  /* 0xfffffffc00fc7947 */ /* 0x000fc0000383ffff */
[----:B------:R-:W-:-:S00]  /*0790*/  NOP ;  /* 0x0000000000007918 */ /* 0x000fc00000000000 */
        /* <DEDUP_REMOVED lines=14> */
.L_x_14:


//--------------------- .text._Z26KernelGetMaxAndCreateIndexjPfS_ --------------------------
	.section	.text._Z26KernelGetMaxAndCreateIndexjPfS_,"ax",@progbits
	.align	128
        .global         _Z26KernelGetMaxAndCreateIndexjPfS_
        .type           _Z26KernelGetMaxAndCreateIndexjPfS_,@function
        .size           _Z26KernelGetMaxAndCreateIndexjPfS_,(.L_x_15 - _Z26KernelGetMaxAndCreateIndexjPfS_)
        .other          _Z26KernelGetMaxAndCreateIndexjPfS_,@"STO_CUDA_ENTRY STV_DEFAULT"
_Z26KernelGetMaxAndCreateIndexjPfS_:
.text._Z26KernelGetMaxAndCreateIndexjPfS_:
        /* <DEDUP_REMOVED lines=10> */
[----:B------:R-:W1:Y:S01]  /*00a0*/  LDCU.64 UR8, c[0x0][0x358] ;  /* 0x00006b00ff0877ac */ /* 0x000e620008000a00 */
[----:B------:R-:W-:-:S04]  /*00b0*/  IMAD.MOV.U32 R9, RZ, RZ, R2 ;  /* 0x000000ffff097224 */ /* 0x000fc800078e0002 */
[----:B0-----:R-:W-:-:S05]  /*00c0*/  IMAD.WIDE.U32 R4, R9, 0x4, R6 ;  /* 0x0000000409047825 */ /* 0x001fca00078e0006 */
[----:B-1----:R0:W5:Y:S01]  /*00d0*/  LDG.E R11, desc[UR8][R4.64] ;  /* 0x00000008040b7981 */ /* 0x002162000c1e1900 */
[----:B------:R-:W-:Y:S01]  /*00e0*/  VIADD R13, R9, UR4 ;  /* 0x00000004090d7c36 */ /* 0x000fe20008000000 */
[----:B------:R-:W-:Y:S04]  /*00f0*/  BSSY.RECONVERGENT B0, `(.L_x_7) ;  /* 0x0000008000007945 */ /* 0x000fe80003800200 */
[----:B------:R-:W-:-:S13]  /*0100*/  ISETP.GE.U32.AND P0, PT, R13, UR5, PT ;  /* 0x000000050d007c0c */ /* 0x000fda000bf06070 */
[----:B0-----:R-:W-:Y:S05]  /*0110*/  @P0 BRA `(.L_x_8) ;  /* 0x0000000000140947 */ /* 0x001fea0003800000 */
[----:B------:R-:W-:-:S06]  /*0120*/  IMAD.WIDE.U32 R4, R13, 0x4, R6 ;  /* 0x000000040d047825 */ /* 0x000fcc00078e0006 */
[----:B------:R-:W2:Y:S02]  /*0130*/  LDG.E R4, desc[UR8][R4.64] ;  /* 0x0000000804047981 */ /* 0x000ea4000c1e1900 */
[----:B--2--5:R-:W-:-:S13]  /*0140*/  FSETP.GT.AND P0, PT, R11, R4, PT ;  /* 0x000000040b00720b */ /* 0x024fda0003f04000 */
[----:B------:R-:W-:Y:S02]  /*0150*/  @P0 IMAD.MOV.U32 R9, RZ, RZ, R13 ;  /* 0x000000ffff090224 */ /* 0x000fe400078e000d */
[----:B------:R-:W-:-:S07]  /*0160*/  @P0 IMAD.MOV.U32 R11, RZ, RZ, R4 ;  /* 0x000000ffff0b0224 */ /* 0x000fce00078e0004 */
.L_x_8:
[----:B------:R-:W-:Y:S05]  /*0170*/  BSYNC.RECONVERGENT B0 ;  /* 0x0000000000007941 */ /* 0x000fea0003800200 */
.L_x_7:
[----:B------:R-:W0:Y:S01]  /*0180*/  S2UR UR5, SR_CgaCtaId ;  /* 0x00000000000579c3 */ /* 0x000e220000008800 */
[----:B------:R-:W-:Y:S01]  /*0190*/  UMOV UR4, 0x400 ;  /* 0x0000040000047882 */ /* 0x000fe20000000000 */
[----:B------:R-:W-:Y:S02]  /*01a0*/  UISETP.GE.U32.AND UP0, UPT, UR7, 0x42, UPT ;  /* 0x000000420700788c */ /* 0x000fe4000bf06070 */
[----:B0-----:R-:W-:-:S04]  /*01b0*/  ULEA UR4, UR5, UR4, 0x18 ;  /* 0x0000000405047291 */ /* 0x001fc8000f8ec0ff */
[----:B------:R-:W-:Y:S02]  /*01c0*/  ULEA UR6, UR7, UR4, 0x2 ;  /* 0x0000000407067291 */ /* 0x000fe4000f8e10ff */
[----:B------:R-:W-:-:S04]  /*01d0*/  LEA R4, R3, UR4, 0x2 ;  /* 0x0000000403047c11 */ /* 0x000fc8000f8e10ff */
[----:B------:R-:W-:Y:S01]  /*01e0*/  LEA R2, R3, UR6, 0x2 ;  /* 0x0000000603027c11 */ /* 0x000fe2000f8e10ff */
[----:B-----5:R0:W-:Y:S04]  /*01f0*/  STS [R4], R11 ;  /* 0x0000000b04007388 */ /* 0x0201e80000000800 */
[----:B------:R0:W-:Y:S01]  /*0200*/  STS [R2], R9 ;  /* 0x0000000902007388 */ /* 0x0001e20000000800 */
[----:B------:R-:W-:Y:S05]  /*0210*/  BRA.U !UP0, `(.L_x_9) ;  /* 0x0000000108547547 */ /* 0x000fea000b800000 */
[----:B------:R-:W-:-:S07]  /*0220*/  IMAD.U32 R5, RZ, RZ, UR7 ;  /* 0x00000007ff057e24 */ /* 0x000fce000f8e00ff */
.L_x_12:
        /* <DEDUP_REMOVED lines=15> */
.L_x_11:
[----:B------:R-:W-:Y:S05]  /*0320*/  BSYNC.RECONVERGENT B0 ;  /* 0x0000000000007941 */ /* 0x000fea0003800200 */
.L_x_10:
[----:B------:R3:W-:Y:S01]  /*0330*/  STS [R4], R11 ;  /* 0x0000000b04007388 */ /* 0x0007e20000000800 */
[----:B------:R-:W-:-:S03]  /*0340*/  ISETP.GT.U32.AND P0, PT, R8, 0x83, PT ;  /* 0x000000830800780c */ /* 0x000fc60003f04070 */
[----:B--2---:R3:W-:Y:S10]  /*0350*/  STS [R2], R9 ;  /* 0x0000000902007388 */ /* 0x0047f40000000800 */
[----:B---3--:R-:W-:Y:S05]  /*0360*/  @P0 BRA `(.L_x_12) ;  /* 0xfffffffc00b00947 */ /* 0x008fea000383ffff */
.L_x_9:
        /* <DEDUP_REMOVED lines=11> */
[----:B0-----:R-:W0:Y:S02]  /*0420*/  LDS R9, [R4+0x40] ;  /* 0x0000400004097984 */ /* 0x001e240000000800 */
[----:B0-----:R-:W-:-:S13]  /*0430*/  FSETP.GT.AND P0, PT, R6, R9, PT ;  /* 0x000000090600720b */ /* 0x001fda0003f04000 */
[----:B------:R-:W0:Y:S04]  /*0440*/  @P0 LDS R9, [R4+0x40] ;  /* 0x0000400004090984 */ /* 0x000e280000000800 */
[----:B0-----:R-:W-:Y:S04]  /*0450*/  @P0 STS [R4], R9 ;  /* 0x0000000904000388 */ /* 0x001fe80000000800 */
[----:B------:R-:W0:Y:S04]  /*0460*/  @P0 LDS R11, [R2+0x40] ;  /* 0x00004000020b0984 */ /* 0x000e280000000800 */
[----:B0-----:R-:W-:Y:S04]  /*0470*/  @P0 STS [R2], R11 ;  /* 0x0000000b02000388 */ /* 0x001fe80000000800 */
[----:B------:R-:W-:Y:S04]  /*0480*/  LDS R6, [R4] ;  /* 0x0000000004067984 */ /* 0x000fe80000000800 */
[----:B------:R-:W0:Y:S02]  /*0490*/  LDS R5, [R4+0x20] ;  /* 0x0000200004057984 */ /* 0x000e240000000800 */
        /* <DEDUP_REMOVED lines=25> */
[----:B0-----:R0:W-:Y:S01]  /*0630*/  @P0 STS [R2], R11 ;  /* 0x0000000b02000388 */ /* 0x0011e20000000800 */
[----:B------:R-:W-:Y:S05]  /*0640*/  @P1 EXIT ;  /* 0x000000000000194d */ /* 0x000fea0003800000 */
[----:B------:R-:W1:Y:S01]  /*0650*/  S2UR UR5, SR_CgaCtaId ;  /* 0x00000000000579c3 */ /* 0x000e620000008800 */
[----:B------:R-:W-:Y:S01]  /*0660*/  UMOV UR4, 0x400 ;  /* 0x0000040000047882 */ /* 0x000fe20000000000 */
[----:B------:R-:W2:Y:S06]  /*0670*/  LDS R6, [UR6] ;  /* 0x00000006ff067984 */ /* 0x000eac0008000800 */
[----:B0-----:R-:W0:Y:S08]  /*0680*/  LDC.64 R2, c[0x0][0x388] ;  /* 0x0000e200ff027b82 */ /* 0x001e300000000a00 */
[----:B------:R-:W3:Y:S01]  /*0690*/  LDC.64 R4, c[0x0][0x390] ;  /* 0x0000e400ff047b82 */ /* 0x000ee20000000a00 */
[----:B-1----:R-:W-:Y:S01]  /*06a0*/  ULEA UR4, UR5, UR4, 0x18 ;  /* 0x0000000405047291 */ /* 0x002fe2000f8ec0ff */
[----:B0-----:R-:W-:-:S08]  /*06b0*/  IMAD.WIDE.U32 R2, R0, 0x4, R2 ;  /* 0x0000000400027825 */ /* 0x001fd000078e0002 */
[----:B------:R-:W0:Y:S01]  /*06c0*/  LDS R7, [UR4] ;  /* 0x00000004ff077984 */ /* 0x000e220008000800 */
[----:B---3--:R-:W-:Y:S01]  /*06d0*/  IMAD.WIDE.U32 R4, R0, 0x4, R4 ;  /* 0x0000000400047825 */ /* 0x008fe200078e0004 */
[----:B--2---:R-:W-:Y:S02]  /*06e0*/  I2FP.F32.U32 R9, R6 ;  /* 0x0000000600097245 */ /* 0x004fe40000201000 */
[----:B0-----:R-:W-:Y:S04]  /*06f0*/  STG.E desc[UR8][R2.64], R7 ;  /* 0x0000000702007986 */ /* 0x001fe8000c101908 */
[----:B------:R-:W-:Y:S01]  /*0700*/  STG.E desc[UR8][R4.64], R9 ;  /* 0x0000000904007986 */ /* 0x000fe2000c101908 */
[----:B------:R-:W-:Y:S05]  /*0710*/  EXIT ;  /* 0x000000000000794d */ /* 0x000fea0003800000 */
.L_x_13:
        /* <DEDUP_REMOVED lines=14> */
.L_x_15:


//--------------------- .nv.shared._Z15KernelGetArgMaxjPfS_ --------------------------
	.section	.nv.shared._Z15KernelGetArgMaxjPfS_,"aw",@nobits
	.sectionflags	@""
	.align	16
	.zero		1024


//--------------------- .nv.shared.reserved.0     --------------------------
	.section	.nv.shared.reserved.0,"aw",@nobits
	.weak		__nv_reservedSMEM_offset_0_alias
	.size		__nv_reservedSMEM_offset_0_alias, 0, 64
	.other		__nv_reservedSMEM_offset_0_alias,@"STO_CUDA_RESERVED_SHARED STV_DEFAULT"
__nv_reservedSMEM_offset_0_alias:
	.zero		0
	.zero		64


//--------------------- .nv.shared._Z26KernelGetMaxAndCreateIndexjPfS_ --------------------------
	.section	.nv.shared._Z26KernelGetMaxAndCreateIndexjPfS_,"aw",@nobits
	.sectionflags	@""
	.align	16
	.zero		1024


//--------------------- .nv.constant0._Z15KernelGetArgMaxjPfS_ --------------------------
	.section	.nv.constant0._Z15KernelGetArgMaxjPfS_,"a",@progbits
	.sectionflags	@""
	.align	4
.nv.constant0._Z15KernelGetArgMaxjPfS_:
	.zero		920


//--------------------- .nv.constant0._Z26KernelGetMaxAndCreateIndexjPfS_ --------------------------
	.section	.nv.constant0._Z26KernelGetMaxAndCreateIndexjPfS_,"a",@progbits
	.sectionflags	@""
	.align	4
.nv.constant0._Z26KernelGetMaxAndCreateIndexjPfS_:
	.zero		920


//--------------------- SYMBOLS --------------------------

	.type		.nv.reservedSmem.offset0,@object
	.size		.nv.reservedSmem.offset0,0x4
	.type		.nv.reservedSmem.cap,@object
	.size		.nv.reservedSmem.cap,0x4
